	.headerflags	@"EF_CUDA_TEXMODE_UNIFIED EF_CUDA_64BIT_ADDRESS EF_CUDA_ACCELERATORS EF_CUDA_SM90 EF_CUDA_VIRTUAL_SM(EF_CUDA_SM90)"
	.elftype	@"ET_EXEC"


//--------------------- .nv.info                  --------------------------
	.section	.nv.info,"",@"SHT_CUDA_INFO"
	.align	4


	//----- nvinfo : EIATTR_REGCOUNT
	.align		4
        /*0000*/ 	.byte	0x04, 0x2f
        /*0002*/ 	.short	(.L_1 - .L_0)
	.align		4
.L_0:
        /*0004*/ 	.word	index@(triton_poi_fused_cat_16)
        /*0008*/ 	.word	0x00000020


	//----- nvinfo : EIATTR_MIN_STACK_SIZE
	.align		4
.L_1:
        /*000c*/ 	.byte	0x04, 0x12
        /*000e*/ 	.short	(.L_3 - .L_2)
	.align		4
.L_2:
        /*0010*/ 	.word	index@(triton_poi_fused_cat_16)
        /*0014*/ 	.word	0x00000000


	//----- nvinfo : EIATTR_FRAME_SIZE
	.align		4
.L_3:
        /*0018*/ 	.byte	0x04, 0x11
        /*001a*/ 	.short	(.L_5 - .L_4)
	.align		4
.L_4:
        /*001c*/ 	.word	index@(triton_poi_fused_cat_16)
        /*0020*/ 	.word	0x00000000


	//----- nvinfo : EIATTR_MIN_STACK_SIZE
	.align		4
.L_5:
        /*0024*/ 	.byte	0x04, 0x12
        /*0026*/ 	.short	(.L_7 - .L_6)
	.align		4
.L_6:
        /*0028*/ 	.word	index@(triton_poi_fused_cat_16)
        /*002c*/ 	.word	0x00000000
.L_7:


//--------------------- .nv.info.triton_poi_fused_cat_16 --------------------------
	.section	.nv.info.triton_poi_fused_cat_16,"",@"SHT_CUDA_INFO"
	.sectionflags	@""
	.align	4


	//----- nvinfo : EIATTR_CUDA_API_VERSION
	.align		4
        /*0000*/ 	.byte	0x04, 0x37
        /*0002*/ 	.short	(.L_9 - .L_8)
.L_8:
        /*0004*/ 	.word	0x0000007c


	//----- nvinfo : EIATTR_KPARAM_INFO
	.align		4
.L_9:
        /*0008*/ 	.byte	0x04, 0x17
        /*000a*/ 	.short	(.L_11 - .L_10)
.L_10:
        /*000c*/ 	.word	0x00000000
        /*0010*/ 	.short	0x0004
        /*0012*/ 	.short	0x0020
        /*0014*/ 	.byte	0x00, 0xf0, 0x11, 0x00


	//----- nvinfo : EIATTR_KPARAM_INFO
	.align		4
.L_11:
        /*0018*/ 	.byte	0x04, 0x17
        /*001a*/ 	.short	(.L_13 - .L_12)
.L_12:
        /*001c*/ 	.word	0x00000000
        /*0020*/ 	.short	0x0003
        /*0022*/ 	.short	0x0018
        /*0024*/ 	.byte	0x00, 0xf4, 0x21, 0x00


	//----- nvinfo : EIATTR_KPARAM_INFO
	.align		4
.L_13:
        /*0028*/ 	.byte	0x04, 0x17
        /*002a*/ 	.short	(.L_15 - .L_14)
.L_14:
        /*002c*/ 	.word	0x00000000
        /*0030*/ 	.short	0x0002
        /*0032*/ 	.short	0x0010
        /*0034*/ 	.byte	0x00, 0xf4, 0x21, 0x00


	//----- nvinfo : EIATTR_KPARAM_INFO
	.align		4
.L_15:
        /*0038*/ 	.byte	0x04, 0x17
        /*003a*/ 	.short	(.L_17 - .L_16)
.L_16:
        /*003c*/ 	.word	0x00000000
        /*0040*/ 	.short	0x0001
        /*0042*/ 	.short	0x0008
        /*0044*/ 	.byte	0x00, 0xf4, 0x21, 0x00


	//----- nvinfo : EIATTR_KPARAM_INFO
	.align		4
.L_17:
        /*0048*/ 	.byte	0x04, 0x17
        /*004a*/ 	.short	(.L_19 - .L_18)
.L_18:
        /*004c*/ 	.word	0x00000000
        /*0050*/ 	.short	0x0000
        /*0052*/ 	.short	0x0000
        /*0054*/ 	.byte	0x00, 0xf4, 0x21, 0x00


	//----- nvinfo : EIATTR_SPARSE_MMA_MASK
	.align		4
.L_19:
        /*0058*/ 	.byte	0x03, 0x50
        /*005a*/ 	.short	0x0000


	//----- nvinfo : EIATTR_MAXREG_COUNT
	.align		4
        /*005c*/ 	.byte	0x03, 0x1b
        /*005e*/ 	.short	0x00ff


	//----- nvinfo : EIATTR_EXIT_INSTR_OFFSETS
	.align		4
        /*0060*/ 	.byte	0x04, 0x1c
        /*0062*/ 	.short	(.L_21 - .L_20)


	//   ....[0]....
.L_20:
        /*0064*/ 	.word	0x000007d0


	//----- nvinfo : EIATTR_REQNTID
	.align		4
.L_21:
        /*0068*/ 	.byte	0x04, 0x10
        /*006a*/ 	.short	(.L_23 - .L_22)
.L_22:
        /*006c*/ 	.word	0x00000080
        /*0070*/ 	.word	0x00000001
        /*0074*/ 	.word	0x00000001


	//----- nvinfo : EIATTR_CBANK_PARAM_SIZE
	.align		4
.L_23:
        /*0078*/ 	.byte	0x03, 0x19
        /*007a*/ 	.short	0x0024


	//----- nvinfo : EIATTR_PARAM_CBANK
	.align		4
        /*007c*/ 	.byte	0x04, 0x0a
        /*007e*/ 	.short	(.L_25 - .L_24)
	.align		4
.L_24:
        /*0080*/ 	.word	index@(.nv.constant0.triton_poi_fused_cat_16)
        /*0084*/ 	.short	0x0210
        /*0086*/ 	.short	0x0024


	//----- nvinfo : EIATTR_SW_WAR
	.align		4
.L_25:
        /*0088*/ 	.byte	0x04, 0x36
        /*008a*/ 	.short	(.L_27 - .L_26)
.L_26:
        /*008c*/ 	.word	0x00000008
.L_27:


//--------------------- .nv.callgraph             --------------------------
	.section	.nv.callgraph,"",@"SHT_CUDA_CALLGRAPH"
	.align	4
	.sectionentsize	8
	.align		4
        /*0000*/ 	.word	0x00000000
	.align		4
        /*0004*/ 	.word	0xffffffff
	.align		4
        /*0008*/ 	.word	0x00000000
	.align		4
        /*000c*/ 	.word	0xfffffffe
	.align		4
        /*0010*/ 	.word	0x00000000
	.align		4
        /*0014*/ 	.word	0xfffffffd
	.align		4
        /*0018*/ 	.word	0x00000000
	.align		4
        /*001c*/ 	.word	0xfffffffc


//--------------------- .text.triton_poi_fused_cat_16 --------------------------
	.section	.text.triton_poi_fused_cat_16,"ax",@progbits
	.align	128
        .global         triton_poi_fused_cat_16
        .type           triton_poi_fused_cat_16,@function
        .size           triton_poi_fused_cat_16,(.L_x_1 - triton_poi_fused_cat_16)
        .other          triton_poi_fused_cat_16,@"STO_CUDA_ENTRY STV_DEFAULT"
triton_poi_fused_cat_16:
.text.triton_poi_fused_cat_16:
[----:B------:R-:W-:Y:S01]  /*0000*/  LDC R1, c[0x0][0x28] ;  /* 0x00000a00ff017b82 */ /* 0x000fe20000000800 */
[----:B------:R-:W1:Y:S07]  /*0010*/  S2R R0, SR_TID.X ;  /* 0x0000000000007919 */ /* 0x000e6e0000002100 */
[----:B------:R-:W2:Y:S01]  /*0020*/  LDC.64 R18, c[0x0][0x210] ;  /* 0x00008400ff127b82 */ /* 0x000ea20000000a00 */
[----:B------:R-:W-:Y:S01]  /*0030*/  IMAD.MOV.U32 R10, RZ, RZ, RZ ;  /* 0x000000ffff0a7224 */ /* 0x000fe200078e00ff */
[----:B------:R-:W-:Y:S01]  /*0040*/  ULDC.64 UR4, c[0x0][0x208] ;  /* 0x0000820000047ab9 */ /* 0x000fe20000000a00 */
[----:B------:R-:W3:Y:S05]  /*0050*/  S2R R11, SR_CTAID.X ;  /* 0x00000000000b7919 */ /* 0x000eea0000002500 */
[----:B------:R-:W4:Y:S01]  /*0060*/  LDC.64 R12, c[0x0][0x218] ;  /* 0x00008600ff0c7b82 */ /* 0x000f220000000a00 */
[----:B------:R-:W-:Y:S01]  /*0070*/  CS2R R28, SRZ ;  /* 0x00000000001c7805 */ /* 0x000fe2000001ff00 */
[----:B------:R-:W-:Y:S01]  /*0080*/  IMAD.MOV.U32 R24, RZ, RZ, RZ ;  /* 0x000000ffff187224 */ /* 0x000fe200078e00ff */
[----:B------:R-:W-:Y:S01]  /*0090*/  ULDC.64 UR6, c[0x0][0x220] ;  /* 0x0000880000067ab9 */ /* 0x000fe20000000a00 */
[----:B-1----:R-:W-:-:S05]  /*00a0*/  IMAD.SHL.U32 R0, R0, 0x4, RZ ;  /* 0x0000000400007824 */ /* 0x002fca00078e00ff */
[----:B------:R-:W-:-:S05]  /*00b0*/  LOP3.LUT R0, R0, 0x1fc, RZ, 0xc0, !PT ;  /* 0x000001fc00007812 */ /* 0x000fca00078ec0ff */
[----:B---3--:R-:W-:-:S05]  /*00c0*/  IMAD R0, R11, 0x400, R0 ;  /* 0x000004000b007824 */ /* 0x008fca00078e0200 */
[----:B------:R-:W-:-:S04]  /*00d0*/  SHF.R.S32.HI R3, RZ, 0x1f, R0 ;  /* 0x0000001fff037819 */ /* 0x000fc80000011400 */
[CC--:B------:R-:W-:Y:S02]  /*00e0*/  LEA.HI R2, R3.reuse, R0.reuse, RZ, 0x8 ;  /* 0x0000000003027211 */ /* 0x0c0fe400078f40ff */
[----:B------:R-:W-:Y:S02]  /*00f0*/  LEA.HI R6, R3, R0, RZ, 0x10 ;  /* 0x0000000003067211 */ /* 0x000fe400078f80ff */
[----:B------:R-:W-:Y:S02]  /*0100*/  SHF.R.S32.HI R4, RZ, 0x8, R2 ;  /* 0x00000008ff047819 */ /* 0x000fe40000011402 */
[----:B------:R-:W-:Y:S02]  /*0110*/  SHF.R.S32.HI R14, RZ, 0x10, R6 ;  /* 0x00000010ff0e7819 */ /* 0x000fe40000011406 */
[----:B------:R-:W-:-:S03]  /*0120*/  LEA.HI R5, R4, R4, RZ, 0x8 ;  /* 0x0000000404057211 */ /* 0x000fc600078f40ff */
[----:B------:R-:W-:Y:S01]  /*0130*/  IMAD.SHL.U32 R14, R14, 0x8000, RZ ;  /* 0x000080000e0e7824 */ /* 0x000fe200078e00ff */
[----:B------:R-:W-:Y:S02]  /*0140*/  LOP3.LUT R3, R5, 0xffffff00, RZ, 0xc0, !PT ;  /* 0xffffff0005037812 */ /* 0x000fe400078ec0ff */
[----:B------:R-:W-:Y:S02]  /*0150*/  LOP3.LUT R5, R6, 0xffff0000, RZ, 0xc0, !PT ;  /* 0xffff000006057812 */ /* 0x000fe400078ec0ff */
[----:B------:R-:W-:Y:S01]  /*0160*/  CS2R R6, SRZ ;  /* 0x0000000000067805 */ /* 0x000fe2000001ff00 */
[----:B------:R-:W-:Y:S01]  /*0170*/  IMAD.IADD R3, R4, 0x1, -R3 ;  /* 0x0000000104037824 */ /* 0x000fe200078e0a03 */
[----:B------:R-:W-:Y:S02]  /*0180*/  IADD3 R17, R14, R0, -R5 ;  /* 0x000000000e117210 */ /* 0x000fe40007ffe805 */
[----:B------:R-:W-:Y:S01]  /*0190*/  CS2R R4, SRZ ;  /* 0x0000000000047805 */ /* 0x000fe2000001ff00 */
[C---:B----4-:R-:W-:Y:S01]  /*01a0*/  IMAD.WIDE R8, R3.reuse, 0x4, R12 ;  /* 0x0000000403087825 */ /* 0x050fe200078e020c */
[----:B------:R-:W-:-:S03]  /*01b0*/  ISETP.GE.AND P0, PT, R3, 0x80, PT ;  /* 0x000000800300780c */ /* 0x000fc60003f06270 */
[----:B--2---:R-:W-:-:S10]  /*01c0*/  IMAD.WIDE R16, R17, 0x4, R18 ;  /* 0x0000000411107825 */ /* 0x004fd400078e0212 */
[----:B------:R1:W2:Y:S04]  /*01d0*/  @!P0 LDG.E.128 R4, desc[UR4][R16.64] ;  /* 0x0000000410048981 */ /* 0x0002a8000c1e1d00 */
[----:B------:R-:W3:Y:S01]  /*01e0*/  @!P0 LDG.E.EL R10, desc[UR4][R8.64] ;  /* 0x00000004080a8981 */ /* 0x000ee2000c2e1900 */
[----:B------:R-:W-:Y:S01]  /*01f0*/  SHF.R.S32.HI R20, RZ, 0x15, R11 ;  /* 0x00000015ff147819 */ /* 0x000fe2000001140b */
[----:B------:R-:W-:Y:S01]  /*0200*/  VIADD R15, R0, 0x200 ;  /* 0x00000200000f7836 */ /* 0x000fe20000000000 */
[----:B------:R-:W-:Y:S01]  /*0210*/  LOP3.LUT R23, R2, 0xffffff00, RZ, 0xc0, !PT ;  /* 0xffffff0002177812 */ /* 0x000fe200078ec0ff */
[----:B------:R-:W4:Y:S01]  /*0220*/  @!P0 LDG.E.EL R29, desc[UR4][R8.64] ;  /* 0x00000004081d8981 */ /* 0x000f22000c2e1900 */
[----:B------:R-:W-:Y:S02]  /*0230*/  SGXT R20, R20, 0x1 ;  /* 0x000000011414781a */ /* 0x000fe40000000200 */
[----:B------:R-:W-:Y:S01]  /*0240*/  SHF.R.S32.HI R22, RZ, 0x1f, R15 ;  /* 0x0000001fff167819 */ /* 0x000fe2000001140f */
[----:B------:R-:W-:Y:S01]  /*0250*/  IMAD.IADD R23, R0, 0x1, -R23 ;  /* 0x0000000100177824 */ /* 0x000fe200078e0a17 */
[-C--:B------:R-:W-:Y:S01]  /*0260*/  LEA.HI R20, R20, R15.reuse, RZ, 0x8 ;  /* 0x0000000f14147211 */ /* 0x080fe200078f40ff */
[----:B------:R-:W5:Y:S01]  /*0270*/  @!P0 LDG.E.EL R28, desc[UR4][R8.64] ;  /* 0x00000004081c8981 */ /* 0x000f62000c2e1900 */
[----:B------:R-:W-:-:S02]  /*0280*/  LEA.HI R22, R22, R15, RZ, 0x10 ;  /* 0x0000000f16167211 */ /* 0x000fc400078f80ff */
[----:B------:R-:W-:Y:S02]  /*0290*/  SHF.R.S32.HI R20, RZ, 0x8, R20 ;  /* 0x00000008ff147819 */ /* 0x000fe40000011414 */
[----:B------:R-:W-:Y:S02]  /*02a0*/  SHF.R.S32.HI R21, RZ, 0x10, R22 ;  /* 0x00000010ff157819 */ /* 0x000fe40000011416 */
[----:B------:R-:W-:Y:S02]  /*02b0*/  LEA.HI R11, R20, R20, RZ, 0x8 ;  /* 0x00000014140b7211 */ /* 0x000fe400078f40ff */
[----:B------:R-:W-:Y:S01]  /*02c0*/  LOP3.LUT R22, R22, 0xffff0000, RZ, 0xc0, !PT ;  /* 0xffff000016167812 */ /* 0x000fe200078ec0ff */
[----:B-1----:R-:W-:Y:S01]  /*02d0*/  IMAD.SHL.U32 R16, R21, 0x8000, RZ ;  /* 0x0000800015107824 */ /* 0x002fe200078e00ff */
[----:B------:R-:W-:Y:S02]  /*02e0*/  LOP3.LUT R11, R11, 0xffffff00, RZ, 0xc0, !PT ;  /* 0xffffff000b0b7812 */ /* 0x000fe400078ec0ff */
[C---:B------:R-:W-:Y:S01]  /*02f0*/  ISETP.GT.AND P2, PT, R3.reuse, 0x7f, PT ;  /* 0x0000007f0300780c */ /* 0x040fe20003f44270 */
[----:B------:R-:W-:Y:S01]  /*0300*/  IMAD.SHL.U32 R3, R3, 0x100, RZ ;  /* 0x0000010003037824 */ /* 0x000fe200078e00ff */
[----:B------:R-:W-:Y:S01]  /*0310*/  IADD3 R21, R16, R15, -R22 ;  /* 0x0000000f10157210 */ /* 0x000fe20007ffe816 */
[----:B------:R-:W-:Y:S01]  /*0320*/  IMAD.IADD R11, R20, 0x1, -R11 ;  /* 0x00000001140b7824 */ /* 0x000fe200078e0a0b */
[----:B------:R-:W-:-:S02]  /*0330*/  SHF.R.S32.HI R15, RZ, 0x1f, R14 ;  /* 0x0000001fff0f7819 */ /* 0x000fc4000001140e */
[----:B------:R-:W-:Y:S01]  /*0340*/  IADD3 R14, P3, P4, R3, R23, R14 ;  /* 0x00000017030e7210 */ /* 0x000fe20007c7e00e */
[----:B------:R-:W-:Y:S01]  /*0350*/  IMAD.WIDE R18, R21, 0x4, R18 ;  /* 0x0000000415127825 */ /* 0x000fe200078e0212 */
[----:B------:R-:W-:Y:S02]  /*0360*/  SHF.R.S32.HI R20, RZ, 0x1f, R3 ;  /* 0x0000001fff147819 */ /* 0x000fe40000011403 */
[----:B------:R-:W-:Y:S02]  /*0370*/  CS2R R2, SRZ ;  /* 0x0000000000027805 */ /* 0x000fe4000001ff00 */
[C---:B------:R-:W-:Y:S01]  /*0380*/  ISETP.GE.AND P1, PT, R11.reuse, 0x80, PT ;  /* 0x000000800b00780c */ /* 0x040fe20003f26270 */
[C---:B------:R-:W-:Y:S01]  /*0390*/  IMAD.SHL.U32 R22, R11.reuse, 0x100, RZ ;  /* 0x000001000b167824 */ /* 0x040fe200078e00ff */
[----:B------:R-:W-:Y:S01]  /*03a0*/  SHF.R.S32.HI R17, RZ, 0x1f, R23 ;  /* 0x0000001fff117819 */ /* 0x000fe20000011417 */
[----:B------:R-:W-:Y:S01]  /*03b0*/  IMAD.WIDE R12, R11, 0x4, R12 ;  /* 0x000000040b0c7825 */ /* 0x000fe200078e020c */
[----:B------:R1:W5:Y:S02]  /*03c0*/  @!P0 LDG.E.EL R2, desc[UR4][R8.64] ;  /* 0x0000000408028981 */ /* 0x000364000c2e1900 */
[----:B------:R-:W-:-:S02]  /*03d0*/  IADD3.X R15, R20, R17, R15, P3, P4 ;  /* 0x00000011140f7210 */ /* 0x000fc40001fe840f */
[----:B------:R-:W-:Y:S02]  /*03e0*/  CS2R R20, SRZ ;  /* 0x0000000000147805 */ /* 0x000fe4000001ff00 */
[----:B------:R-:W-:Y:S02]  /*03f0*/  ISETP.GT.AND P3, PT, R11, 0x7f, PT ;  /* 0x0000007f0b00780c */ /* 0x000fe40003f64270 */
[C---:B------:R-:W-:Y:S01]  /*0400*/  LEA R26, P4, R14.reuse, UR6, 0x2 ;  /* 0x000000060e1a7c11 */ /* 0x040fe2000f8810ff */
[----:B------:R-:W5:Y:S01]  /*0410*/  @!P1 LDG.E.EL R3, desc[UR4][R12.64] ;  /* 0x000000040c039981 */ /* 0x000f62000c2e1900 */
[----:B-1----:R-:W-:Y:S02]  /*0420*/  CS2R R8, SRZ ;  /* 0x0000000000087805 */ /* 0x002fe4000001ff00 */
[----:B------:R-:W-:Y:S01]  /*0430*/  LEA.HI.X R27, R14, UR7, R15, 0x2, P4 ;  /* 0x000000070e1b7c11 */ /* 0x000fe2000a0f140f */
[----:B------:R-:W5:Y:S01]  /*0440*/  @!P1 LDG.E.EL R20, desc[UR4][R12.64] ;  /* 0x000000040c149981 */ /* 0x000f62000c2e1900 */
[----:B------:R-:W-:-:S03]  /*0450*/  CS2R R14, SRZ ;  /* 0x00000000000e7805 */ /* 0x000fc6000001ff00 */
[----:B------:R-:W5:Y:S04]  /*0460*/  @!P1 LDG.E.EL R21, desc[UR4][R12.64] ;  /* 0x000000040c159981 */ /* 0x000f68000c2e1900 */
[----:B------:R1:W5:Y:S02]  /*0470*/  @!P1 LDG.E.EL R24, desc[UR4][R12.64] ;  /* 0x000000040c189981 */ /* 0x000364000c2e1900 */
[----:B-1----:R-:W-:-:S06]  /*0480*/  CS2R R12, SRZ ;  /* 0x00000000000c7805 */ /* 0x002fcc000001ff00 */
[----:B------:R-:W5:Y:S01]  /*0490*/  @P2 LDG.E.128 R12, desc[UR4][R26.64+-0x20000] ;  /* 0xfe0000041a0c2981 */ /* 0x000f62000c1e1d00 */
[----:B--2---:R-:W-:Y:S02]  /*04a0*/  SEL R4, R4, RZ, !P0 ;  /* 0x000000ff04047207 */ /* 0x004fe40004000000 */
[----:B---3--:R-:W-:Y:S02]  /*04b0*/  SEL R25, R10, RZ, !P0 ;  /* 0x000000ff0a197207 */ /* 0x008fe40004000000 */
[----:B------:R-:W-:-:S03]  /*04c0*/  CS2R R10, SRZ ;  /* 0x00000000000a7805 */ /* 0x000fc6000001ff00 */
[----:B------:R-:W-:Y:S01]  /*04d0*/  FADD R25, R4, R25 ;  /* 0x0000001904197221 */ /* 0x000fe20000000000 */
[--C-:B------:R-:W-:Y:S02]  /*04e0*/  IADD3 R4, P5, P6, R22, R23, R16.reuse ;  /* 0x0000001716047210 */ /* 0x100fe40007ebe010 */
[----:B------:R1:W2:Y:S01]  /*04f0*/  @!P1 LDG.E.128 R8, desc[UR4][R18.64] ;  /* 0x0000000412089981 */ /* 0x0002a2000c1e1d00 */
[----:B------:R-:W-:Y:S02]  /*0500*/  SHF.R.S32.HI R16, RZ, 0x1f, R16 ;  /* 0x0000001fff107819 */ /* 0x000fe40000011410 */
[----:B------:R-:W-:-:S04]  /*0510*/  SHF.R.S32.HI R22, RZ, 0x1f, R22 ;  /* 0x0000001fff167819 */ /* 0x000fc80000011416 */
[----:B------:R-:W-:Y:S02]  /*0520*/  IADD3.X R17, R22, R17, R16, P5, P6 ;  /* 0x0000001116117210 */ /* 0x000fe40002fec410 */
[C---:B------:R-:W-:Y:S02]  /*0530*/  LEA R22, P4, R4.reuse, UR6, 0x2 ;  /* 0x0000000604167c11 */ /* 0x040fe4000f8810ff */
[----:B-1----:R-:W-:Y:S02]  /*0540*/  CS2R R18, SRZ ;  /* 0x0000000000127805 */ /* 0x002fe4000001ff00 */
[----:B------:R-:W-:Y:S02]  /*0550*/  LEA.HI.X R23, R4, UR7, R17, 0x2, P4 ;  /* 0x0000000704177c11 */ /* 0x000fe4000a0f1411 */
[----:B------:R-:W-:-:S06]  /*0560*/  CS2R R16, SRZ ;  /* 0x0000000000107805 */ /* 0x000fcc000001ff00 */
[----:B------:R-:W3:Y:S01]  /*0570*/  @P3 LDG.E.128 R16, desc[UR4][R22.64+-0x20000] ;  /* 0xfe00000416103981 */ /* 0x000ee2000c1e1d00 */
[----:B------:R-:W-:Y:S02]  /*0580*/  SEL R5, R5, RZ, !P0 ;  /* 0x000000ff05057207 */ /* 0x000fe40004000000 */
[----:B----4-:R-:W-:Y:S02]  /*0590*/  SEL R4, R29, RZ, !P0 ;  /* 0x000000ff1d047207 */ /* 0x010fe40004000000 */
[----:B-----5:R-:W-:-:S03]  /*05a0*/  SEL R29, R28, RZ, !P0 ;  /* 0x000000ff1c1d7207 */ /* 0x020fc60004000000 */
[----:B------:R-:W-:Y:S02]  /*05b0*/  FADD R28, R5, R4 ;  /* 0x00000004051c7221 */ /* 0x000fe40000000000 */
[----:B------:R-:W1:Y:S01]  /*05c0*/  LDC.64 R4, c[0x0][0x228] ;  /* 0x00008a00ff047b82 */ /* 0x000e620000000a00 */
[----:B------:R-:W-:Y:S02]  /*05d0*/  SEL R6, R6, RZ, !P0 ;  /* 0x000000ff06067207 */ /* 0x000fe40004000000 */
[----:B------:R-:W-:Y:S02]  /*05e0*/  SEL R7, R7, RZ, !P0 ;  /* 0x000000ff07077207 */ /* 0x000fe40004000000 */
[----:B------:R-:W-:Y:S01]  /*05f0*/  SEL R2, R2, RZ, !P0 ;  /* 0x000000ff02027207 */ /* 0x000fe20004000000 */
[----:B------:R-:W-:Y:S01]  /*0600*/  FADD R6, R6, R29 ;  /* 0x0000001d06067221 */ /* 0x000fe20000000000 */
[----:B------:R-:W-:-:S03]  /*0610*/  SEL R3, R3, RZ, !P1 ;  /* 0x000000ff03037207 */ /* 0x000fc60004800000 */
[----:B------:R-:W-:Y:S01]  /*0620*/  FADD R7, R7, R2 ;  /* 0x0000000207077221 */ /* 0x000fe20000000000 */
[----:B------:R-:W-:Y:S02]  /*0630*/  SEL R21, R21, RZ, !P1 ;  /* 0x000000ff15157207 */ /* 0x000fe40004800000 */
[----:B------:R-:W-:Y:S02]  /*0640*/  SEL R20, R20, RZ, !P1 ;  /* 0x000000ff14147207 */ /* 0x000fe40004800000 */
[----:B------:R-:W-:Y:S02]  /*0650*/  SEL R24, R24, RZ, !P1 ;  /* 0x000000ff18187207 */ /* 0x000fe40004800000 */
[----:B------:R-:W-:Y:S02]  /*0660*/  SEL R12, R12, RZ, P2 ;  /* 0x000000ff0c0c7207 */ /* 0x000fe40001000000 */
[----:B------:R-:W-:Y:S02]  /*0670*/  SEL R13, R13, RZ, P2 ;  /* 0x000000ff0d0d7207 */ /* 0x000fe40001000000 */
[----:B--2---:R-:W-:-:S02]  /*0680*/  SEL R10, R10, RZ, !P1 ;  /* 0x000000ff0a0a7207 */ /* 0x004fc40004800000 */
[----:B------:R-:W-:Y:S02]  /*0690*/  SEL R8, R8, RZ, !P1 ;  /* 0x000000ff08087207 */ /* 0x000fe40004800000 */
[----:B------:R-:W-:Y:S01]  /*06a0*/  SEL R9, R9, RZ, !P1 ;  /* 0x000000ff09097207 */ /* 0x000fe20004800000 */
[----:B------:R-:W-:Y:S01]  /*06b0*/  FADD R10, R10, R21 ;  /* 0x000000150a0a7221 */ /* 0x000fe20000000000 */
[----:B------:R-:W-:Y:S02]  /*06c0*/  SEL R11, R11, RZ, !P1 ;  /* 0x000000ff0b0b7207 */ /* 0x000fe40004800000 */
[----:B------:R-:W-:Y:S02]  /*06d0*/  SEL R21, R14, RZ, P2 ;  /* 0x000000ff0e157207 */ /* 0x000fe40001000000 */
[----:B------:R-:W-:Y:S01]  /*06e0*/  SEL R14, R15, RZ, P2 ;  /* 0x000000ff0f0e7207 */ /* 0x000fe20001000000 */
[----:B------:R-:W-:Y:S01]  /*06f0*/  FADD R8, R8, R3 ;  /* 0x0000000308087221 */ /* 0x000fe20000000000 */
[----:B------:R-:W-:Y:S01]  /*0700*/  FADD R9, R9, R20 ;  /* 0x0000001409097221 */ /* 0x000fe20000000000 */
[----:B------:R-:W-:Y:S01]  /*0710*/  FADD R11, R11, R24 ;  /* 0x000000180b0b7221 */ /* 0x000fe20000000000 */
[----:B-1----:R-:W-:Y:S01]  /*0720*/  IMAD.WIDE R2, R0, 0x4, R4 ;  /* 0x0000000400027825 */ /* 0x002fe200078e0204 */
[----:B------:R-:W-:-:S02]  /*0730*/  SEL R4, R25, R12, !P0 ;  /* 0x0000000c19047207 */ /* 0x000fc40004000000 */
[----:B------:R-:W-:Y:S02]  /*0740*/  SEL R5, R28, R13, !P0 ;  /* 0x0000000d1c057207 */ /* 0x000fe40004000000 */
[----:B------:R-:W-:Y:S02]  /*0750*/  SEL R6, R6, R21, !P0 ;  /* 0x0000001506067207 */ /* 0x000fe40004000000 */
[----:B---3--:R-:W-:Y:S02]  /*0760*/  @P1 SEL R8, R16, RZ, P3 ;  /* 0x000000ff10081207 */ /* 0x008fe40001800000 */
[----:B------:R-:W-:Y:S02]  /*0770*/  @P1 SEL R9, R17, RZ, P3 ;  /* 0x000000ff11091207 */ /* 0x000fe40001800000 */
[----:B------:R-:W-:Y:S02]  /*0780*/  @P1 SEL R10, R18, RZ, P3 ;  /* 0x000000ff120a1207 */ /* 0x000fe40001800000 */
[----:B------:R-:W-:-:S02]  /*0790*/  @P1 SEL R11, R19, RZ, P3 ;  /* 0x000000ff130b1207 */ /* 0x000fc40001800000 */
[----:B------:R-:W-:-:S03]  /*07a0*/  SEL R7, R7, R14, !P0 ;  /* 0x0000000e07077207 */ /* 0x000fc60004000000 */
[----:B------:R-:W-:Y:S04]  /*07b0*/  STG.E.128 desc[UR4][R2.64+0x800], R8 ;  /* 0x0008000802007986 */ /* 0x000fe8000c101d04 */
[----:B------:R-:W-:Y:S01]  /*07c0*/  STG.E.128 desc[UR4][R2.64], R4 ;  /* 0x0000000402007986 */ /* 0x000fe2000c101d04 */
[----:B------:R-:W-:Y:S05]  /*07d0*/  EXIT ;  /* 0x000000000000794d */ /* 0x000fea0003800000 */
.L_x_0:
[----:B------:R-:W-:-:S00]  /*07e0*/  BRA `(.L_x_0) ;  /* 0xfffffffc00fc7947 */ /* 0x000fc0000383ffff */
[----:B------:R-:W-:-:S00]  /*07f0*/  NOP ;  /* 0x0000000000007918 */ /* 0x000fc00000000000 */
        /* <DEDUP_REMOVED lines=8> */
.L_x_1:


//--------------------- .nv.constant0.triton_poi_fused_cat_16 --------------------------
	.section	.nv.constant0.triton_poi_fused_cat_16,"a",@progbits
	.sectionflags	@""
	.align	4
.nv.constant0.triton_poi_fused_cat_16:
	.zero		564
